//
// Generated by NVIDIA NVVM Compiler
//
// Compiler Build ID: CL-36424714
// Cuda compilation tools, release 13.0, V13.0.88
// Based on NVVM 20.0.0
//

.version 9.0
.target sm_100
.address_size 64

	// .globl	kernel

.visible .entry kernel(
	.param .u32 kernel_param_0,
	.param .u32 kernel_param_1,
	.param .u64 .ptr .align 1 kernel_param_2,
	.param .u64 .ptr .align 1 kernel_param_3,
	.param .u64 .ptr .align 1 kernel_param_4,
	.param .u64 .ptr .align 1 kernel_param_5
)
{
	.reg .pred 	%p<11>;
	.reg .b32 	%r<25>;
	.reg .b32 	%f<70>;
	.reg .b64 	%rd<36>;

	ld.param.u32 	%r10, [kernel_param_0];
	ld.param.u32 	%r9, [kernel_param_1];
	ld.param.u64 	%rd5, [kernel_param_2];
	ld.param.u64 	%rd2, [kernel_param_3];
	ld.param.u64 	%rd3, [kernel_param_4];
	ld.param.u64 	%rd4, [kernel_param_5];
	cvta.to.global.u64 	%rd1, %rd5;
	mov.u32 	%r1, %ctaid.z;
	mov.u32 	%r2, %ctaid.y;
	mov.u32 	%r11, %ctaid.x;
	mov.u32 	%r12, %ntid.x;
	mov.u32 	%r13, %tid.x;
	mad.lo.s32 	%r3, %r11, %r12, %r13;
	shl.b32 	%r14, %r3, 2;
	setp.ge.s32 	%p1, %r14, %r9;
	setp.ge.s32 	%p2, %r1, %r10;
	or.pred  	%p3, %p2, %p1;
	setp.gt.u32 	%p4, %r2, 63;
	or.pred  	%p5, %p4, %p3;
	@%p5 bra 	$L__BB0_11;
	cvta.to.global.u64 	%rd6, %rd3;
	shl.b32 	%r4, %r1, 6;
	add.s32 	%r15, %r4, %r2;
	mul.wide.u32 	%rd7, %r15, 16;
	add.s64 	%rd8, %rd6, %rd7;
	ld.global.v4.u32 	{%r5, %r6, %r7, %r8}, [%rd8];
	add.s32 	%r16, %r6, %r5;
	add.s32 	%r17, %r16, %r7;
	add.s32 	%r18, %r17, %r8;
	setp.eq.s32 	%p6, %r18, -4;
	mov.f32 	%f58, 0f00000000;
	mov.f32 	%f59, %f58;
	mov.f32 	%f60, %f58;
	mov.f32 	%f61, %f58;
	@%p6 bra 	$L__BB0_10;
	cvta.to.global.u64 	%rd9, %rd2;
	mul.wide.s32 	%rd10, %r3, 16;
	add.s64 	%rd11, %rd9, %rd10;
	ld.global.v4.f32 	{%f61, %f60, %f59, %f58}, [%rd11];
	setp.eq.s32 	%p7, %r5, -1;
	@%p7 bra 	$L__BB0_4;
	mul.lo.s32 	%r19, %r5, %r9;
	mul.wide.s32 	%rd12, %r19, 4;
	add.s64 	%rd13, %rd1, %rd12;
	add.s64 	%rd15, %rd13, %rd10;
	ld.global.v4.f32 	{%f38, %f39, %f40, %f41}, [%rd15];
	sub.f32 	%f61, %f61, %f38;
	sub.f32 	%f60, %f60, %f39;
	sub.f32 	%f59, %f59, %f40;
	sub.f32 	%f58, %f58, %f41;
$L__BB0_4:
	setp.eq.s32 	%p8, %r6, -1;
	@%p8 bra 	$L__BB0_6;
	mul.lo.s32 	%r20, %r6, %r9;
	mul.wide.s32 	%rd16, %r20, 4;
	add.s64 	%rd17, %rd1, %rd16;
	add.s64 	%rd19, %rd17, %rd10;
	ld.global.v4.f32 	{%f42, %f43, %f44, %f45}, [%rd19];
	sub.f32 	%f61, %f61, %f42;
	sub.f32 	%f60, %f60, %f43;
	sub.f32 	%f59, %f59, %f44;
	sub.f32 	%f58, %f58, %f45;
$L__BB0_6:
	setp.eq.s32 	%p9, %r7, -1;
	@%p9 bra 	$L__BB0_8;
	mul.lo.s32 	%r21, %r7, %r9;
	mul.wide.s32 	%rd20, %r21, 4;
	add.s64 	%rd21, %rd1, %rd20;
	add.s64 	%rd23, %rd21, %rd10;
	ld.global.v4.f32 	{%f46, %f47, %f48, %f49}, [%rd23];
	add.f32 	%f61, %f61, %f46;
	add.f32 	%f60, %f60, %f47;
	add.f32 	%f59, %f59, %f48;
	add.f32 	%f58, %f58, %f49;
$L__BB0_8:
	setp.eq.s32 	%p10, %r8, -1;
	@%p10 bra 	$L__BB0_10;
	mul.lo.s32 	%r22, %r8, %r9;
	mul.wide.s32 	%rd24, %r22, 4;
	add.s64 	%rd25, %rd1, %rd24;
	add.s64 	%rd27, %rd25, %rd10;
	ld.global.v4.f32 	{%f50, %f51, %f52, %f53}, [%rd27];
	add.f32 	%f61, %f61, %f50;
	add.f32 	%f60, %f60, %f51;
	add.f32 	%f59, %f59, %f52;
	add.f32 	%f58, %f58, %f53;
$L__BB0_10:
	mul.lo.s32 	%r23, %r4, %r9;
	cvt.s64.s32 	%rd28, %r23;
	mul.lo.s32 	%r24, %r9, %r2;
	cvt.s64.s32 	%rd29, %r24;
	add.s64 	%rd30, %rd28, %rd29;
	cvta.to.global.u64 	%rd31, %rd4;
	shl.b64 	%rd32, %rd30, 2;
	add.s64 	%rd33, %rd31, %rd32;
	mul.wide.s32 	%rd34, %r3, 16;
	add.s64 	%rd35, %rd33, %rd34;
	st.global.v4.f32 	[%rd35], {%f61, %f60, %f59, %f58};
$L__BB0_11:
	ret;

}


// ===== COMPILED SASS (sm_100) =====

	.target	sm_100

	.elftype	@"ET_EXEC"


//--------------------- .note.nv.tkinfo           --------------------------
	.section	.note.nv.tkinfo,"",@"SHT_NOTE"
	.sectionflags	@"SHF_NOTE_NV_TKINFO"
	.tkinfo
        /*0018*/ 	.word	0x00000002
        /*0030*/ 	.string	""
        /*0030*/ 	.string	"ptxas"
        /*0030*/ 	.string	"Cuda compilation tools, release 13.0, V13.0.88"
        /*0030*/ 	.string	"Build cuda_13.0.r13.0/compiler.36424714_0"
        /*0030*/ 	.string	"-arch sm_100 -m 64 "



//--------------------- .note.nv.cuinfo           --------------------------
	.section	.note.nv.cuinfo,"",@"SHT_NOTE"
	.sectionflags	@"SHF_NOTE_NV_CUINFO"
        /*0018*/ 	.short	0x0002
        /*001a*/ 	.short	0x0064
        /*001c*/ 	.short	0x0082
	.zero		2


//--------------------- .nv.info                  --------------------------
	.section	.nv.info,"",@"SHT_CUDA_INFO"
	.align	4


	//----- nvinfo : EIATTR_REGCOUNT
	.align		4
        /*0000*/ 	.byte	0x04, 0x2f
        /*0002*/ 	.short	(.L_1 - .L_0)
	.align		4
.L_0:
        /*0004*/ 	.word	index@(kernel)
        /*0008*/ 	.word	0x00000020


	//----- nvinfo : EIATTR_FRAME_SIZE
	.align		4
.L_1:
        /*000c*/ 	.byte	0x04, 0x11
        /*000e*/ 	.short	(.L_3 - .L_2)
	.align		4
.L_2:
        /*0010*/ 	.word	index@(kernel)
        /*0014*/ 	.word	0x00000000


	//----- nvinfo : EIATTR_MIN_STACK_SIZE
	.align		4
.L_3:
        /*0018*/ 	.byte	0x04, 0x12
        /*001a*/ 	.short	(.L_5 - .L_4)
	.align		4
.L_4:
        /*001c*/ 	.word	index@(kernel)
        /*0020*/ 	.word	0x00000000
.L_5:


//--------------------- .nv.compat                --------------------------
	.section	.nv.compat,"",@"SHT_CUDA_COMPAT_INFO"
	.align	4
        /*0000*/ 	.byte	0x02, 0x09, 0x00, 0x00, 0x02, 0x02, 0x01, 0x00, 0x02, 0x05, 0x05, 0x00, 0x03, 0x07, 0x01, 0x01
        /*0010*/ 	.byte	0x02, 0x03, 0x00, 0x00, 0x02, 0x06, 0x01, 0x00, 0x04, 0x0b, 0x08, 0x00, 0x09, 0x00, 0x00, 0x00
        /*0020*/ 	.byte	0x00, 0x00, 0x00, 0x00


//--------------------- .nv.info.kernel           --------------------------
	.section	.nv.info.kernel,"",@"SHT_CUDA_INFO"
	.sectionflags	@""
	.align	4


	//----- nvinfo : EIATTR_CUDA_API_VERSION
	.align		4
        /*0000*/ 	.byte	0x04, 0x37
        /*0002*/ 	.short	(.L_7 - .L_6)
.L_6:
        /*0004*/ 	.word	0x00000082


	//----- nvinfo : EIATTR_KPARAM_INFO
	.align		4
.L_7:
        /*0008*/ 	.byte	0x04, 0x17
        /*000a*/ 	.short	(.L_9 - .L_8)
.L_8:
        /*000c*/ 	.word	0x00000000
        /*0010*/ 	.short	0x0005
        /*0012*/ 	.short	0x0020
        /*0014*/ 	.byte	0x00, 0xf5, 0x21, 0x00


	//----- nvinfo : EIATTR_KPARAM_INFO
	.align		4
.L_9:
        /*0018*/ 	.byte	0x04, 0x17
        /*001a*/ 	.short	(.L_11 - .L_10)
.L_10:
        /*001c*/ 	.word	0x00000000
        /*0020*/ 	.short	0x0004
        /*0022*/ 	.short	0x0018
        /*0024*/ 	.byte	0x00, 0xf5, 0x21, 0x00


	//----- nvinfo : EIATTR_KPARAM_INFO
	.align		4
.L_11:
        /*0028*/ 	.byte	0x04, 0x17
        /*002a*/ 	.short	(.L_13 - .L_12)
.L_12:
        /*002c*/ 	.word	0x00000000
        /*0030*/ 	.short	0x0003
        /*0032*/ 	.short	0x0010
        /*0034*/ 	.byte	0x00, 0xf5, 0x21, 0x00


	//----- nvinfo : EIATTR_KPARAM_INFO
	.align		4
.L_13:
        /*0038*/ 	.byte	0x04, 0x17
        /*003a*/ 	.short	(.L_15 - .L_14)
.L_14:
        /*003c*/ 	.word	0x00000000
        /*0040*/ 	.short	0x0002
        /*0042*/ 	.short	0x0008
        /*0044*/ 	.byte	0x00, 0xf5, 0x21, 0x00


	//----- nvinfo : EIATTR_KPARAM_INFO
	.align		4
.L_15:
        /*0048*/ 	.byte	0x04, 0x17
        /*004a*/ 	.short	(.L_17 - .L_16)
.L_16:
        /*004c*/ 	.word	0x00000000
        /*0050*/ 	.short	0x0001
        /*0052*/ 	.short	0x0004
        /*0054*/ 	.byte	0x00, 0xf0, 0x11, 0x00


	//----- nvinfo : EIATTR_KPARAM_INFO
	.align		4
.L_17:
        /*0058*/ 	.byte	0x04, 0x17
        /*005a*/ 	.short	(.L_19 - .L_18)
.L_18:
        /*005c*/ 	.word	0x00000000
        /*0060*/ 	.short	0x0000
        /*0062*/ 	.short	0x0000
        /*0064*/ 	.byte	0x00, 0xf0, 0x11, 0x00


	//----- nvinfo : EIATTR_SPARSE_MMA_MASK
	.align		4
.L_19:
        /*0068*/ 	.byte	0x03, 0x50
        /*006a*/ 	.short	0x0000


	//----- nvinfo : EIATTR_MAXREG_COUNT
	.align		4
        /*006c*/ 	.byte	0x03, 0x1b
        /*006e*/ 	.short	0x00ff


	//----- nvinfo : EIATTR_MERCURY_ISA_VERSION
	.align		4
        /*0070*/ 	.byte	0x03, 0x5f
        /*0072*/ 	.short	0x0101


	//----- nvinfo : EIATTR_VRC_CTA_INIT_COUNT
	.align		4
        /*0074*/ 	.byte	0x02, 0x4a
	.zero		1
	.zero		1


	//----- nvinfo : EIATTR_EXIT_INSTR_OFFSETS
	.align		4
        /*0078*/ 	.byte	0x04, 0x1c
        /*007a*/ 	.short	(.L_21 - .L_20)


	//   ....[0]....
.L_20:
        /*007c*/ 	.word	0x000000c0


	//   ....[1]....
        /*0080*/ 	.word	0x000004e0


	//----- nvinfo : EIATTR_CBANK_PARAM_SIZE
	.align		4
.L_21:
        /*0084*/ 	.byte	0x03, 0x19
        /*0086*/ 	.short	0x0028


	//----- nvinfo : EIATTR_PARAM_CBANK
	.align		4
        /*0088*/ 	.byte	0x04, 0x0a
        /*008a*/ 	.short	(.L_23 - .L_22)
	.align		4
.L_22:
        /*008c*/ 	.word	index@(.nv.constant0.kernel)
        /*0090*/ 	.short	0x0380
        /*0092*/ 	.short	0x0028


	//----- nvinfo : EIATTR_SW_WAR
	.align		4
.L_23:
        /*0094*/ 	.byte	0x04, 0x36
        /*0096*/ 	.short	(.L_25 - .L_24)
.L_24:
        /*0098*/ 	.word	0x00000008
.L_25:


//--------------------- .nv.callgraph             --------------------------
	.section	.nv.callgraph,"",@"SHT_CUDA_CALLGRAPH"
	.align	4
	.sectionentsize	8
	.align		4
        /*0000*/ 	.word	0x00000000
	.align		4
        /*0004*/ 	.word	0xffffffff
	.align		4
        /*0008*/ 	.word	0x00000000
	.align		4
        /*000c*/ 	.word	0xfffffffe
	.align		4
        /*0010*/ 	.word	0x00000000
	.align		4
        /*0014*/ 	.word	0xfffffffd
	.align		4
        /*0018*/ 	.word	0x00000000
	.align		4
        /*001c*/ 	.word	0xfffffffc


//--------------------- .text.kernel              --------------------------
	.section	.text.kernel,"ax",@progbits
	.align	128
        .global         kernel
        .type           kernel,@function
        .size           kernel,(.L_x_2 - kernel)
        .other          kernel,@"STO_CUDA_ENTRY STV_DEFAULT"
kernel:
.text.kernel:
[----:B------:R-:W-:Y:S01]  /*0000*/  LDC R1, c[0x0][0x37c] ;  /* 0x0000df00ff017b82 */ /* 0x000fe20000000800 */
[----:B------:R-:W0:Y:S07]  /*0010*/  S2R R3, SR_TID.X ;  /* 0x0000000000037919 */ /* 0x000e2e0000002100 */
[----:B------:R-:W0:Y:S01]  /*0020*/  S2UR UR5, SR_CTAID.X ;  /* 0x00000000000579c3 */ /* 0x000e220000002500 */
[----:B------:R-:W1:Y:S07]  /*0030*/  S2R R0, SR_CTAID.Y ;  /* 0x0000000000007919 */ /* 0x000e6e0000002600 */
[----:B------:R-:W0:Y:S08]  /*0040*/  LDC R2, c[0x0][0x360] ;  /* 0x0000d800ff027b82 */ /* 0x000e300000000800 */
[----:B------:R-:W2:Y:S08]  /*0050*/  LDC.64 R24, c[0x0][0x380] ;  /* 0x0000e000ff187b82 */ /* 0x000eb00000000a00 */
[----:B------:R-:W3:Y:S01]  /*0060*/  S2UR UR4, SR_CTAID.Z ;  /* 0x00000000000479c3 */ /* 0x000ee20000002700 */
[----:B0-----:R-:W-:-:S05]  /*0070*/  IMAD R2, R2, UR5, R3 ;  /* 0x0000000502027c24 */ /* 0x001fca000f8e0203 */
[----:B------:R-:W-:-:S04]  /*0080*/  SHF.L.U32 R4, R2, 0x2, RZ ;  /* 0x0000000202047819 */ /* 0x000fc800000006ff */
[----:B--2---:R-:W-:-:S04]  /*0090*/  ISETP.GE.AND P0, PT, R4, R25, PT ;  /* 0x000000190400720c */ /* 0x004fc80003f06270 */
[----:B---3--:R-:W-:-:S04]  /*00a0*/  ISETP.LE.OR P0, PT, R24, UR4, P0 ;  /* 0x0000000418007c0c */ /* 0x008fc80008703670 */
[----:B-1----:R-:W-:-:S13]  /*00b0*/  ISETP.GT.U32.OR P0, PT, R0, 0x3f, P0 ;  /* 0x0000003f0000780c */ /* 0x002fda0000704470 */
[----:B------:R-:W-:Y:S05]  /*00c0*/  @P0 EXIT ;  /* 0x000000000000094d */ /* 0x000fea0003800000 */
[----:B------:R-:W0:Y:S01]  /*00d0*/  LDC.64 R8, c[0x0][0x398] ;  /* 0x0000e600ff087b82 */ /* 0x000e220000000a00 */
[----:B------:R-:W1:Y:S01]  /*00e0*/  LDCU.64 UR6, c[0x0][0x358] ;  /* 0x00006b00ff0677ac */ /* 0x000e620008000a00 */
[----:B------:R-:W-:-:S06]  /*00f0*/  USHF.L.U32 UR4, UR4, 0x6, URZ ;  /* 0x0000000604047899 */ /* 0x000fcc00080006ff */
[----:B------:R-:W-:-:S05]  /*0100*/  IADD3 R3, PT, PT, R0, UR4, RZ ;  /* 0x0000000400037c10 */ /* 0x000fca000fffe0ff */
[----:B0-----:R-:W-:-:S06]  /*0110*/  IMAD.WIDE.U32 R8, R3, 0x10, R8 ;  /* 0x0000001003087825 */ /* 0x001fcc00078e0008 */
[----:B-1----:R-:W2:Y:S01]  /*0120*/  LDG.E.128 R8, desc[UR6][R8.64] ;  /* 0x0000000608087981 */ /* 0x002ea2000c1e1d00 */
[----:B------:R-:W-:Y:S02]  /*0130*/  CS2R R6, SRZ ;  /* 0x0000000000067805 */ /* 0x000fe4000001ff00 */
[----:B--2---:R-:W-:-:S04]  /*0140*/  IADD3 R4, PT, PT, R10, R9, R8 ;  /* 0x000000090a047210 */ /* 0x004fc80007ffe008 */
[----:B------:R-:W-:-:S04]  /*0150*/  IADD3 R4, PT, PT, R11, R4, RZ ;  /* 0x000000040b047210 */ /* 0x000fc80007ffe0ff */
[----:B------:R-:W-:Y:S02]  /*0160*/  ISETP.NE.AND P0, PT, R4, -0x4, PT ;  /* 0xfffffffc0400780c */ /* 0x000fe40003f05270 */
[----:B------:R-:W-:-:S11]  /*0170*/  CS2R R4, SRZ ;  /* 0x0000000000047805 */ /* 0x000fd6000001ff00 */
[----:B------:R-:W-:Y:S05]  /*0180*/  @!P0 BRA `(.L_x_0) ;  /* 0x0000000000ac8947 */ /* 0x000fea0003800000 */
[----:B------:R-:W-:Y:S01]  /*0190*/  ISETP.NE.AND P0, PT, R8, -0x1, PT ;  /* 0xffffffff0800780c */ /* 0x000fe20003f05270 */
[----:B------:R-:W0:Y:S01]  /*01a0*/  LDC.64 R6, c[0x0][0x390] ;  /* 0x0000e400ff067b82 */ /* 0x000e220000000a00 */
[----:B------:R-:W-:Y:S02]  /*01b0*/  ISETP.NE.AND P1, PT, R9, -0x1, PT ;  /* 0xffffffff0900780c */ /* 0x000fe40003f25270 */
[----:B------:R-:W-:Y:S02]  /*01c0*/  ISETP.NE.AND P2, PT, R10, -0x1, PT ;  /* 0xffffffff0a00780c */ /* 0x000fe40003f45270 */
[----:B------:R-:W-:-:S07]  /*01d0*/  ISETP.NE.AND P3, PT, R11, -0x1, PT ;  /* 0xffffffff0b00780c */ /* 0x000fce0003f65270 */
[----:B------:R-:W1:Y:S01]  /*01e0*/  @P0 LDC.64 R26, c[0x0][0x388] ;  /* 0x0000e200ff1a0b82 */ /* 0x000e620000000a00 */
[-C--:B------:R-:W-:Y:S02]  /*01f0*/  @P0 IMAD R3, R8, R25.reuse, RZ ;  /* 0x0000001908030224 */ /* 0x080fe400078e02ff */
[----:B------:R-:W-:-:S03]  /*0200*/  @P1 IMAD R9, R9, R25, RZ ;  /* 0x0000001909091224 */ /* 0x000fc600078e02ff */
[----:B------:R-:W-:Y:S02]  /*0210*/  @P3 IMAD R19, R11, R25, RZ ;  /* 0x000000190b133224 */ /* 0x000fe400078e02ff */
[----:B------:R-:W2:Y:S01]  /*0220*/  @P1 LDC.64 R14, c[0x0][0x388] ;  /* 0x0000e200ff0e1b82 */ /* 0x000ea20000000a00 */
[----:B0-----:R-:W-:-:S07]  /*0230*/  IMAD.WIDE R6, R2, 0x10, R6 ;  /* 0x0000001002067825 */ /* 0x001fce00078e0206 */
[----:B------:R-:W0:Y:S08]  /*0240*/  @P2 LDC.64 R4, c[0x0][0x388] ;  /* 0x0000e200ff042b82 */ /* 0x000e300000000a00 */
[----:B------:R-:W3:Y:S01]  /*0250*/  @P3 LDC.64 R12, c[0x0][0x388] ;  /* 0x0000e200ff0c3b82 */ /* 0x000ee20000000a00 */
[----:B-1----:R-:W-:-:S04]  /*0260*/  @P0 IMAD.WIDE R26, R3, 0x4, R26 ;  /* 0x00000004031a0825 */ /* 0x002fc800078e021a */
[----:B------:R-:W-:-:S04]  /*0270*/  @P0 IMAD.WIDE R26, R2, 0x10, R26 ;  /* 0x00000010021a0825 */ /* 0x000fc800078e021a */
[----:B--2---:R-:W-:-:S04]  /*0280*/  @P1 IMAD.WIDE R8, R9, 0x4, R14 ;  /* 0x0000000409081825 */ /* 0x004fc800078e020e */
[----:B------:R-:W-:-:S04]  /*0290*/  @P2 IMAD R15, R10, R25, RZ ;  /* 0x000000190a0f2224 */ /* 0x000fc800078e02ff */
[----:B0-----:R-:W-:Y:S02]  /*02a0*/  @P2 IMAD.WIDE R14, R15, 0x4, R4 ;  /* 0x000000040f0e2825 */ /* 0x001fe400078e0204 */
[----:B------:R-:W2:Y:S02]  /*02b0*/  LDG.E.128 R4, desc[UR6][R6.64] ;  /* 0x0000000606047981 */ /* 0x000ea4000c1e1d00 */
[----:B------:R-:W-:Y:S02]  /*02c0*/  @P1 IMAD.WIDE R28, R2, 0x10, R8 ;  /* 0x00000010021c1825 */ /* 0x000fe400078e0208 */
[----:B------:R-:W2:Y:S02]  /*02d0*/  @P0 LDG.E.128 R8, desc[UR6][R26.64] ;  /* 0x000000061a080981 */ /* 0x000ea4000c1e1d00 */
[----:B---3--:R-:W-:-:S04]  /*02e0*/  @P3 IMAD.WIDE R18, R19, 0x4, R12 ;  /* 0x0000000413123825 */ /* 0x008fc800078e020c */
[C---:B------:R-:W-:Y:S02]  /*02f0*/  @P2 IMAD.WIDE R16, R2.reuse, 0x10, R14 ;  /* 0x0000001002102825 */ /* 0x040fe400078e020e */
[----:B------:R-:W3:Y:S02]  /*0300*/  @P1 LDG.E.128 R12, desc[UR6][R28.64] ;  /* 0x000000061c0c1981 */ /* 0x000ee4000c1e1d00 */
[----:B------:R-:W-:Y:S02]  /*0310*/  @P3 IMAD.WIDE R20, R2, 0x10, R18 ;  /* 0x0000001002143825 */ /* 0x000fe400078e0212 */
[----:B------:R-:W4:Y:S04]  /*0320*/  @P2 LDG.E.128 R16, desc[UR6][R16.64] ;  /* 0x0000000610102981 */ /* 0x000f28000c1e1d00 */
[----:B------:R-:W5:Y:S01]  /*0330*/  @P3 LDG.E.128 R20, desc[UR6][R20.64] ;  /* 0x0000000614143981 */ /* 0x000f62000c1e1d00 */
[----:B--2---:R-:W-:Y:S01]  /*0340*/  @P0 FADD R4, R4, -R8 ;  /* 0x8000000804040221 */ /* 0x004fe20000000000 */
[----:B------:R-:W-:Y:S01]  /*0350*/  @P0 FADD R5, R5, -R9 ;  /* 0x8000000905050221 */ /* 0x000fe20000000000 */
[----:B------:R-:W-:Y:S01]  /*0360*/  @P0 FADD R6, R6, -R10 ;  /* 0x8000000a06060221 */ /* 0x000fe20000000000 */
[----:B------:R-:W-:Y:S01]  /*0370*/  @P0 FADD R7, R7, -R11 ;  /* 0x8000000b07070221 */ /* 0x000fe20000000000 */
[----:B---3--:R-:W-:Y:S01]  /*0380*/  @P1 FADD R4, R4, -R12 ;  /* 0x8000000c04041221 */ /* 0x008fe20000000000 */
[----:B------:R-:W-:Y:S01]  /*0390*/  @P1 FADD R5, R5, -R13 ;  /* 0x8000000d05051221 */ /* 0x000fe20000000000 */
[----:B------:R-:W-:Y:S01]  /*03a0*/  @P1 FADD R6, R6, -R14 ;  /* 0x8000000e06061221 */ /* 0x000fe20000000000 */
[----:B------:R-:W-:Y:S01]  /*03b0*/  @P1 FADD R7, R7, -R15 ;  /* 0x8000000f07071221 */ /* 0x000fe20000000000 */
[----:B----4-:R-:W-:Y:S01]  /*03c0*/  @P2 FADD R4, R4, R16 ;  /* 0x0000001004042221 */ /* 0x010fe20000000000 */
[----:B------:R-:W-:Y:S01]  /*03d0*/  @P2 FADD R5, R5, R17 ;  /* 0x0000001105052221 */ /* 0x000fe20000000000 */
[----:B------:R-:W-:Y:S01]  /*03e0*/  @P2 FADD R6, R6, R18 ;  /* 0x0000001206062221 */ /* 0x000fe20000000000 */
[----:B------:R-:W-:Y:S01]  /*03f0*/  @P2 FADD R7, R7, R19 ;  /* 0x0000001307072221 */ /* 0x000fe20000000000 */
[----:B-----5:R-:W-:Y:S01]  /*0400*/  @P3 FADD R4, R4, R20 ;  /* 0x0000001404043221 */ /* 0x020fe20000000000 */
[----:B------:R-:W-:Y:S01]  /*0410*/  @P3 FADD R5, R5, R21 ;  /* 0x0000001505053221 */ /* 0x000fe20000000000 */
[----:B------:R-:W-:Y:S01]  /*0420*/  @P3 FADD R6, R6, R22 ;  /* 0x0000001606063221 */ /* 0x000fe20000000000 */
[----:B------:R-:W-:-:S07]  /*0430*/  @P3 FADD R7, R7, R23 ;  /* 0x0000001707073221 */ /* 0x000fce0000000000 */
.L_x_0:
[----:B------:R-:W0:Y:S01]  /*0440*/  LDC.64 R10, c[0x0][0x3a0] ;  /* 0x0000e800ff0a7b82 */ /* 0x000e220000000a00 */
[----:B------:R-:W-:Y:S02]  /*0450*/  IMAD R0, R0, R25, RZ ;  /* 0x0000001900007224 */ /* 0x000fe400078e02ff */
[----:B------:R-:W-:-:S03]  /*0460*/  IMAD R25, R25, UR4, RZ ;  /* 0x0000000419197c24 */ /* 0x000fc6000f8e02ff */
[----:B------:R-:W-:Y:S02]  /*0470*/  SHF.R.S32.HI R8, RZ, 0x1f, R0 ;  /* 0x0000001fff087819 */ /* 0x000fe40000011400 */
[----:B------:R-:W-:-:S04]  /*0480*/  IADD3 R0, P0, PT, R25, R0, RZ ;  /* 0x0000000019007210 */ /* 0x000fc80007f1e0ff */
[----:B------:R-:W-:Y:S02]  /*0490*/  LEA.HI.X.SX32 R25, R25, R8, 0x1, P0 ;  /* 0x0000000819197211 */ /* 0x000fe400000f0eff */
[----:B0-----:R-:W-:-:S04]  /*04a0*/  LEA R8, P0, R0, R10, 0x2 ;  /* 0x0000000a00087211 */ /* 0x001fc800078010ff */
[----:B------:R-:W-:-:S03]  /*04b0*/  LEA.HI.X R9, R0, R11, R25, 0x2, P0 ;  /* 0x0000000b00097211 */ /* 0x000fc600000f1419 */
[----:B------:R-:W-:-:S05]  /*04c0*/  IMAD.WIDE R2, R2, 0x10, R8 ;  /* 0x0000001002027825 */ /* 0x000fca00078e0208 */
[----:B------:R-:W-:Y:S01]  /*04d0*/  STG.E.128 desc[UR6][R2.64], R4 ;  /* 0x0000000402007986 */ /* 0x000fe2000c101d06 */
[----:B------:R-:W-:Y:S05]  /*04e0*/  EXIT ;  /* 0x000000000000794d */ /* 0x000fea0003800000 */
.L_x_1:
[----:B------:R-:W-:-:S00]  /*04f0*/  BRA `(.L_x_1) ;  /* 0xfffffffc00fc7947 */ /* 0x000fc0000383ffff */
[----:B------:R-:W-:-:S00]  /*0500*/  NOP ;  /* 0x0000000000007918 */ /* 0x000fc00000000000 */
[----:B------:R-:W-:-:S00]  /*0510*/  NOP ;  /* 0x0000000000007918 */ /* 0x000fc00000000000 */
[----:B------:R-:W-:-:S00]  /*0520*/  NOP ;  /* 0x0000000000007918 */ /* 0x000fc00000000000 */
[----:B------:R-:W-:-:S00]  /*0530*/  NOP ;  /* 0x0000000000007918 */ /* 0x000fc00000000000 */
[----:B------:R-:W-:-:S00]  /*0540*/  NOP ;  /* 0x0000000000007918 */ /* 0x000fc00000000000 */
[----:B------:R-:W-:-:S00]  /*0550*/  NOP ;  /* 0x0000000000007918 */ /* 0x000fc00000000000 */
[----:B------:R-:W-:-:S00]  /*0560*/  NOP ;  /* 0x0000000000007918 */ /* 0x000fc00000000000 */
[----:B------:R-:W-:-:S00]  /*0570*/  NOP ;  /* 0x0000000000007918 */ /* 0x000fc00000000000 */
.L_x_2:


//--------------------- .nv.shared.reserved.0     --------------------------
	.section	.nv.shared.reserved.0,"aw",@nobits
	.weak		__nv_reservedSMEM_offset_0_alias
	.size		__nv_reservedSMEM_offset_0_alias, 0, 64
	.other		__nv_reservedSMEM_offset_0_alias,@"STO_CUDA_RESERVED_SHARED STV_DEFAULT"
__nv_reservedSMEM_offset_0_alias:
	.zero		0
	.zero		64


//--------------------- .nv.constant0.kernel      --------------------------
	.section	.nv.constant0.kernel,"a",@progbits
	.sectionflags	@""
	.align	4
.nv.constant0.kernel:
	.zero		936


//--------------------- SYMBOLS --------------------------

	.type		.nv.reservedSmem.offset0,@object
	.size		.nv.reservedSmem.offset0,0x4
